	.headerflags	@"EF_CUDA_TEXMODE_UNIFIED EF_CUDA_64BIT_ADDRESS EF_CUDA_ACCELERATORS EF_CUDA_SM90 EF_CUDA_VIRTUAL_SM(EF_CUDA_SM90)"
	.elftype	@"ET_EXEC"


//--------------------- .nv.info                  --------------------------
	.section	.nv.info,"",@"SHT_CUDA_INFO"
	.align	4


	//----- nvinfo : EIATTR_REGCOUNT
	.align		4
        /*0000*/ 	.byte	0x04, 0x2f
        /*0002*/ 	.short	(.L_1 - .L_0)
	.align		4
.L_0:
        /*0004*/ 	.word	index@(triton_poi_fused_convolution_max_pool2d_with_indices_relu_19)
        /*0008*/ 	.word	0x00000010


	//----- nvinfo : EIATTR_MIN_STACK_SIZE
	.align		4
.L_1:
        /*000c*/ 	.byte	0x04, 0x12
        /*000e*/ 	.short	(.L_3 - .L_2)
	.align		4
.L_2:
        /*0010*/ 	.word	index@(triton_poi_fused_convolution_max_pool2d_with_indices_relu_19)
        /*0014*/ 	.word	0x00000000


	//----- nvinfo : EIATTR_FRAME_SIZE
	.align		4
.L_3:
        /*0018*/ 	.byte	0x04, 0x11
        /*001a*/ 	.short	(.L_5 - .L_4)
	.align		4
.L_4:
        /*001c*/ 	.word	index@(triton_poi_fused_convolution_max_pool2d_with_indices_relu_19)
        /*0020*/ 	.word	0x00000000


	//----- nvinfo : EIATTR_MIN_STACK_SIZE
	.align		4
.L_5:
        /*0024*/ 	.byte	0x04, 0x12
        /*0026*/ 	.short	(.L_7 - .L_6)
	.align		4
.L_6:
        /*0028*/ 	.word	index@(triton_poi_fused_convolution_max_pool2d_with_indices_relu_19)
        /*002c*/ 	.word	0x00000000
.L_7:


//--------------------- .nv.info.triton_poi_fused_convolution_max_pool2d_with_indices_relu_19 --------------------------
	.section	.nv.info.triton_poi_fused_convolution_max_pool2d_with_indices_relu_19,"",@"SHT_CUDA_INFO"
	.sectionflags	@""
	.align	4


	//----- nvinfo : EIATTR_CUDA_API_VERSION
	.align		4
        /*0000*/ 	.byte	0x04, 0x37
        /*0002*/ 	.short	(.L_9 - .L_8)
.L_8:
        /*0004*/ 	.word	0x0000007c


	//----- nvinfo : EIATTR_KPARAM_INFO
	.align		4
.L_9:
        /*0008*/ 	.byte	0x04, 0x17
        /*000a*/ 	.short	(.L_11 - .L_10)
.L_10:
        /*000c*/ 	.word	0x00000000
        /*0010*/ 	.short	0x0002
        /*0012*/ 	.short	0x0010
        /*0014*/ 	.byte	0x00, 0xf0, 0x11, 0x00


	//----- nvinfo : EIATTR_KPARAM_INFO
	.align		4
.L_11:
        /*0018*/ 	.byte	0x04, 0x17
        /*001a*/ 	.short	(.L_13 - .L_12)
.L_12:
        /*001c*/ 	.word	0x00000000
        /*0020*/ 	.short	0x0001
        /*0022*/ 	.short	0x0008
        /*0024*/ 	.byte	0x00, 0xf4, 0x21, 0x00


	//----- nvinfo : EIATTR_KPARAM_INFO
	.align		4
.L_13:
        /*0028*/ 	.byte	0x04, 0x17
        /*002a*/ 	.short	(.L_15 - .L_14)
.L_14:
        /*002c*/ 	.word	0x00000000
        /*0030*/ 	.short	0x0000
        /*0032*/ 	.short	0x0000
        /*0034*/ 	.byte	0x00, 0xf4, 0x21, 0x00


	//----- nvinfo : EIATTR_SPARSE_MMA_MASK
	.align		4
.L_15:
        /*0038*/ 	.byte	0x03, 0x50
        /*003a*/ 	.short	0x0000


	//----- nvinfo : EIATTR_MAXREG_COUNT
	.align		4
        /*003c*/ 	.byte	0x03, 0x1b
        /*003e*/ 	.short	0x00ff


	//----- nvinfo : EIATTR_EXIT_INSTR_OFFSETS
	.align		4
        /*0040*/ 	.byte	0x04, 0x1c
        /*0042*/ 	.short	(.L_17 - .L_16)


	//   ....[0]....
.L_16:
        /*0044*/ 	.word	0x00000360


	//----- nvinfo : EIATTR_REQNTID
	.align		4
.L_17:
        /*0048*/ 	.byte	0x04, 0x10
        /*004a*/ 	.short	(.L_19 - .L_18)
.L_18:
        /*004c*/ 	.word	0x00000100
        /*0050*/ 	.word	0x00000001
        /*0054*/ 	.word	0x00000001


	//----- nvinfo : EIATTR_CBANK_PARAM_SIZE
	.align		4
.L_19:
        /*0058*/ 	.byte	0x03, 0x19
        /*005a*/ 	.short	0x0014


	//----- nvinfo : EIATTR_PARAM_CBANK
	.align		4
        /*005c*/ 	.byte	0x04, 0x0a
        /*005e*/ 	.short	(.L_21 - .L_20)
	.align		4
.L_20:
        /*0060*/ 	.word	index@(.nv.constant0.triton_poi_fused_convolution_max_pool2d_with_indices_relu_19)
        /*0064*/ 	.short	0x0210
        /*0066*/ 	.short	0x0014


	//----- nvinfo : EIATTR_SW_WAR
	.align		4
.L_21:
        /*0068*/ 	.byte	0x04, 0x36
        /*006a*/ 	.short	(.L_23 - .L_22)
.L_22:
        /*006c*/ 	.word	0x00000008
.L_23:


//--------------------- .nv.callgraph             --------------------------
	.section	.nv.callgraph,"",@"SHT_CUDA_CALLGRAPH"
	.align	4
	.sectionentsize	8
	.align		4
        /*0000*/ 	.word	0x00000000
	.align		4
        /*0004*/ 	.word	0xffffffff
	.align		4
        /*0008*/ 	.word	0x00000000
	.align		4
        /*000c*/ 	.word	0xfffffffe
	.align		4
        /*0010*/ 	.word	0x00000000
	.align		4
        /*0014*/ 	.word	0xfffffffd
	.align		4
        /*0018*/ 	.word	0x00000000
	.align		4
        /*001c*/ 	.word	0xfffffffc


//--------------------- .text.triton_poi_fused_convolution_max_pool2d_with_indices_relu_19 --------------------------
	.section	.text.triton_poi_fused_convolution_max_pool2d_with_indices_relu_19,"ax",@progbits
	.align	128
        .global         triton_poi_fused_convolution_max_pool2d_with_indices_relu_19
        .type           triton_poi_fused_convolution_max_pool2d_with_indices_relu_19,@function
        .size           triton_poi_fused_convolution_max_pool2d_with_indices_relu_19,(.L_x_1 - triton_poi_fused_convolution_max_pool2d_with_indices_relu_19)
        .other          triton_poi_fused_convolution_max_pool2d_with_indices_relu_19,@"STO_CUDA_ENTRY STV_DEFAULT"
triton_poi_fused_convolution_max_pool2d_with_indices_relu_19:
.text.triton_poi_fused_convolution_max_pool2d_with_indices_relu_19:
[----:B------:R-:W-:Y:S01]  /*0000*/  LDC R1, c[0x0][0x28] ;  /* 0x00000a00ff017b82 */ /* 0x000fe20000000800 */
[----:B------:R-:W1:Y:S01]  /*0010*/  S2R R0, SR_TID.X ;  /* 0x0000000000007919 */ /* 0x000e620000002100 */
[----:B------:R-:W-:Y:S01]  /*0020*/  ULDC.64 UR4, c[0x0][0x208] ;  /* 0x0000820000047ab9 */ /* 0x000fe20000000a00 */
[----:B------:R-:W2:Y:S01]  /*0030*/  S2R R3, SR_CTAID.X ;  /* 0x0000000000037919 */ /* 0x000ea20000002500 */
[----:B-1----:R-:W-:Y:S01]  /*0040*/  IMAD.SHL.U32 R0, R0, 0x2, RZ ;  /* 0x0000000200007824 */ /* 0x002fe200078e00ff */
[----:B--2---:R-:W-:-:S04]  /*0050*/  SHF.R.S32.HI R5, RZ, 0x16, R3 ;  /* 0x00000016ff057819 */ /* 0x004fc80000011403 */
[----:B------:R-:W-:Y:S02]  /*0060*/  LOP3.LUT R0, R0, 0x1fe, RZ, 0xc0, !PT ;  /* 0x000001fe00007812 */ /* 0x000fe400078ec0ff */
[----:B------:R-:W-:-:S03]  /*0070*/  SGXT R5, R5, 0x1 ;  /* 0x000000010505781a */ /* 0x000fc60000000200 */
[----:B------:R-:W-:-:S05]  /*0080*/  IMAD R0, R3, 0x200, R0 ;  /* 0x0000020003007824 */ /* 0x000fca00078e0200 */
[----:B------:R-:W-:Y:S02]  /*0090*/  SHF.R.S32.HI R3, RZ, 0x1f, R0 ;  /* 0x0000001fff037819 */ /* 0x000fe40000011400 */
[-C--:B------:R-:W-:Y:S02]  /*00a0*/  LEA.HI R6, R5, R0.reuse, RZ, 0xb ;  /* 0x0000000005067211 */ /* 0x080fe400078f58ff */
[----:B------:R-:W-:Y:S02]  /*00b0*/  LEA.HI R4, R3, R0, RZ, 0x7 ;  /* 0x0000000003047211 */ /* 0x000fe400078f38ff */
[----:B------:R-:W1:Y:S01]  /*00c0*/  LDC.64 R2, c[0x0][0x210] ;  /* 0x00008400ff027b82 */ /* 0x000e620000000a00 */
[----:B------:R-:W-:Y:S01]  /*00d0*/  IMAD.SHL.U32 R7, R6, 0x4, RZ ;  /* 0x0000000406077824 */ /* 0x000fe200078e00ff */
[----:B------:R-:W-:-:S04]  /*00e0*/  SHF.R.S32.HI R5, RZ, 0x7, R4 ;  /* 0x00000007ff057819 */ /* 0x000fc80000011404 */
[----:B------:R-:W-:Y:S02]  /*00f0*/  LEA.HI R6, R5, R5, RZ, 0x4 ;  /* 0x0000000505067211 */ /* 0x000fe400078f20ff */
[----:B------:R-:W-:Y:S02]  /*0100*/  LOP3.LUT R8, R7, 0xffffe000, RZ, 0xc0, !PT ;  /* 0xffffe00007087812 */ /* 0x000fe400078ec0ff */
[----:B------:R-:W-:Y:S02]  /*0110*/  LOP3.LUT R7, R4, 0xffffff80, RZ, 0xc0, !PT ;  /* 0xffffff8004077812 */ /* 0x000fe400078ec0ff */
[----:B------:R-:W-:Y:S02]  /*0120*/  LOP3.LUT R6, R6, 0xfffff0, RZ, 0xc0, !PT ;  /* 0x00fffff006067812 */ /* 0x000fe400078ec0ff */
[----:B------:R-:W-:-:S03]  /*0130*/  IADD3 R7, R8, R0, -R7 ;  /* 0x0000000008077210 */ /* 0x000fc60007ffe807 */
[----:B------:R-:W-:-:S04]  /*0140*/  IMAD.IADD R6, R5, 0x1, -R6 ;  /* 0x0000000105067824 */ /* 0x000fc800078e0a06 */
[----:B------:R-:W-:-:S04]  /*0150*/  IMAD R11, R6, 0x100, R7 ;  /* 0x00000100060b7824 */ /* 0x000fc800078e0207 */
[C---:B------:R-:W-:Y:S02]  /*0160*/  VIADD R7, R11.reuse, 0x80 ;  /* 0x000000800b077836 */ /* 0x040fe40000000000 */
[----:B-1----:R-:W-:-:S04]  /*0170*/  IMAD.WIDE R4, R11, 0x4, R2 ;  /* 0x000000040b047825 */ /* 0x002fc800078e0202 */
[--C-:B------:R-:W-:Y:S02]  /*0180*/  IMAD.WIDE R6, R7, 0x4, R2.reuse ;  /* 0x0000000407067825 */ /* 0x100fe400078e0202 */
[----:B------:R-:W2:Y:S02]  /*0190*/  LDG.E.64 R4, desc[UR4][R4.64] ;  /* 0x0000000404047981 */ /* 0x000ea4000c1e1b00 */
[----:B------:R-:W-:Y:S02]  /*01a0*/  VIADD R9, R11, 0x1000 ;  /* 0x000010000b097836 */ /* 0x000fe40000000000 */
[----:B------:R-:W2:Y:S02]  /*01b0*/  LDG.E.64 R6, desc[UR4][R6.64] ;  /* 0x0000000406067981 */ /* 0x000ea4000c1e1b00 */
[----:B------:R-:W-:-:S04]  /*01c0*/  IMAD.WIDE R8, R9, 0x4, R2 ;  /* 0x0000000409087825 */ /* 0x000fc800078e0202 */
[----:B------:R-:W-:Y:S02]  /*01d0*/  VIADD R11, R11, 0x1080 ;  /* 0x000010800b0b7836 */ /* 0x000fe40000000000 */
[----:B------:R-:W3:Y:S02]  /*01e0*/  LDG.E.64 R8, desc[UR4][R8.64] ;  /* 0x0000000408087981 */ /* 0x000ee4000c1e1b00 */
[----:B------:R-:W-:Y:S02]  /*01f0*/  IMAD.WIDE R2, R11, 0x4, R2 ;  /* 0x000000040b027825 */ /* 0x000fe400078e0202 */
[----:B------:R-:W1:Y:S03]  /*0200*/  LDC.64 R10, c[0x0][0x218] ;  /* 0x00008600ff0a7b82 */ /* 0x000e660000000a00 */
[----:B------:R1:W4:Y:S02]  /*0210*/  LDG.E.64 R12, desc[UR4][R2.64] ;  /* 0x00000004020c7981 */ /* 0x000324000c1e1b00 */
[----:B-1----:R-:W-:Y:S01]  /*0220*/  IMAD.WIDE R2, R0, 0x4, R10 ;  /* 0x0000000400027825 */ /* 0x002fe200078e020a */
[----:B--2---:R-:W-:-:S02]  /*0230*/  FSETP.GT.AND P2, PT, R6, R4, PT ;  /* 0x000000040600720b */ /* 0x004fc40003f44000 */
[C---:B------:R-:W-:Y:S02]  /*0240*/  FSETP.GT.AND P3, PT, R7.reuse, R5, PT ;  /* 0x000000050700720b */ /* 0x040fe40003f64000 */
[----:B------:R-:W-:Y:S02]  /*0250*/  FSETP.NAN.AND P4, PT, R6, R6, PT ;  /* 0x000000060600720b */ /* 0x000fe40003f88000 */
[----:B------:R-:W-:Y:S02]  /*0260*/  FSETP.NAN.AND P5, PT, R7, R7, PT ;  /* 0x000000070700720b */ /* 0x000fe40003fa8000 */
[----:B---3--:R-:W-:Y:S02]  /*0270*/  FSETP.NAN.AND P0, PT, R8, R8, PT ;  /* 0x000000080800720b */ /* 0x008fe40003f08000 */
[----:B------:R-:W-:-:S03]  /*0280*/  FSETP.NAN.AND P1, PT, R9, R9, PT ;  /* 0x000000090900720b */ /* 0x000fc60003f28000 */
[----:B------:R-:W-:Y:S02]  /*0290*/  @!P2 FSEL R6, R6, R4, P4 ;  /* 0x000000040606a208 */ /* 0x000fe40002000000 */
[----:B------:R-:W-:Y:S02]  /*02a0*/  @!P3 FSEL R7, R7, R5, P5 ;  /* 0x000000050707b208 */ /* 0x000fe40002800000 */
[----:B----4-:R-:W-:Y:S02]  /*02b0*/  FSETP.NAN.AND P2, PT, R12, R12, PT ;  /* 0x0000000c0c00720b */ /* 0x010fe40003f48000 */
[----:B------:R-:W-:Y:S02]  /*02c0*/  FSETP.NAN.AND P3, PT, R13, R13, PT ;  /* 0x0000000d0d00720b */ /* 0x000fe40003f68000 */
[----:B------:R-:W-:Y:S02]  /*02d0*/  FSETP.GEU.AND P4, PT, R6, R8, PT ;  /* 0x000000080600720b */ /* 0x000fe40003f8e000 */
[----:B------:R-:W-:-:S02]  /*02e0*/  FSETP.GEU.AND P5, PT, R7, R9, PT ;  /* 0x000000090700720b */ /* 0x000fc40003fae000 */
[----:B------:R-:W-:Y:S02]  /*02f0*/  @!P0 FSEL R8, R8, R6, !P4 ;  /* 0x0000000608088208 */ /* 0x000fe40006000000 */
[----:B------:R-:W-:Y:S02]  /*0300*/  @!P1 FSEL R9, R9, R7, !P5 ;  /* 0x0000000709099208 */ /* 0x000fe40006800000 */
[----:B------:R-:W-:Y:S02]  /*0310*/  FSETP.GEU.AND P0, PT, R8, R12, PT ;  /* 0x0000000c0800720b */ /* 0x000fe40003f0e000 */
[----:B------:R-:W-:Y:S02]  /*0320*/  FSETP.GEU.AND P1, PT, R9, R13, PT ;  /* 0x0000000d0900720b */ /* 0x000fe40003f2e000 */
[----:B------:R-:W-:Y:S02]  /*0330*/  @!P2 SEL R12, R12, R8, !P0 ;  /* 0x000000080c0ca207 */ /* 0x000fe40004000000 */
[----:B------:R-:W-:-:S05]  /*0340*/  @!P3 SEL R13, R13, R9, !P1 ;  /* 0x000000090d0db207 */ /* 0x000fca0004800000 */
[----:B------:R-:W-:Y:S01]  /*0350*/  STG.E.64 desc[UR4][R2.64], R12 ;  /* 0x0000000c02007986 */ /* 0x000fe2000c101b04 */
[----:B------:R-:W-:Y:S05]  /*0360*/  EXIT ;  /* 0x000000000000794d */ /* 0x000fea0003800000 */
.L_x_0:
[----:B------:R-:W-:-:S00]  /*0370*/  BRA `(.L_x_0) ;  /* 0xfffffffc00fc7947 */ /* 0x000fc0000383ffff */
[----:B------:R-:W-:-:S00]  /*0380*/  NOP ;  /* 0x0000000000007918 */ /* 0x000fc00000000000 */
[----:B------:R-:W-:-:S00]  /*0390*/  NOP ;  /* 0x0000000000007918 */ /* 0x000fc00000000000 */
[----:B------:R-:W-:-:S00]  /*03a0*/  NOP ;  /* 0x0000000000007918 */ /* 0x000fc00000000000 */
[----:B------:R-:W-:-:S00]  /*03b0*/  NOP ;  /* 0x0000000000007918 */ /* 0x000fc00000000000 */
[----:B------:R-:W-:-:S00]  /*03c0*/  NOP ;  /* 0x0000000000007918 */ /* 0x000fc00000000000 */
[----:B------:R-:W-:-:S00]  /*03d0*/  NOP ;  /* 0x0000000000007918 */ /* 0x000fc00000000000 */
[----:B------:R-:W-:-:S00]  /*03e0*/  NOP ;  /* 0x0000000000007918 */ /* 0x000fc00000000000 */
[----:B------:R-:W-:-:S00]  /*03f0*/  NOP ;  /* 0x0000000000007918 */ /* 0x000fc00000000000 */
.L_x_1:


//--------------------- .nv.constant0.triton_poi_fused_convolution_max_pool2d_with_indices_relu_19 --------------------------
	.section	.nv.constant0.triton_poi_fused_convolution_max_pool2d_with_indices_relu_19,"a",@progbits
	.sectionflags	@""
	.align	4
.nv.constant0.triton_poi_fused_convolution_max_pool2d_with_indices_relu_19:
	.zero		548
